	.headerflags	@"EF_CUDA_TEXMODE_UNIFIED EF_CUDA_64BIT_ADDRESS EF_CUDA_ACCELERATORS EF_CUDA_SM90 EF_CUDA_VIRTUAL_SM(EF_CUDA_SM90)"
	.elftype	@"ET_EXEC"


//--------------------- .nv.info                  --------------------------
	.section	.nv.info,"",@"SHT_CUDA_INFO"
	.align	4


	//----- nvinfo : EIATTR_REGCOUNT
	.align		4
        /*0000*/ 	.byte	0x04, 0x2f
        /*0002*/ 	.short	(.L_1 - .L_0)
	.align		4
.L_0:
        /*0004*/ 	.word	index@(triton_poi_fused_cat_111)
        /*0008*/ 	.word	0x00000012


	//----- nvinfo : EIATTR_MIN_STACK_SIZE
	.align		4
.L_1:
        /*000c*/ 	.byte	0x04, 0x12
        /*000e*/ 	.short	(.L_3 - .L_2)
	.align		4
.L_2:
        /*0010*/ 	.word	index@(triton_poi_fused_cat_111)
        /*0014*/ 	.word	0x00000000


	//----- nvinfo : EIATTR_FRAME_SIZE
	.align		4
.L_3:
        /*0018*/ 	.byte	0x04, 0x11
        /*001a*/ 	.short	(.L_5 - .L_4)
	.align		4
.L_4:
        /*001c*/ 	.word	index@(triton_poi_fused_cat_111)
        /*0020*/ 	.word	0x00000000


	//----- nvinfo : EIATTR_MIN_STACK_SIZE
	.align		4
.L_5:
        /*0024*/ 	.byte	0x04, 0x12
        /*0026*/ 	.short	(.L_7 - .L_6)
	.align		4
.L_6:
        /*0028*/ 	.word	index@(triton_poi_fused_cat_111)
        /*002c*/ 	.word	0x00000000
.L_7:


//--------------------- .nv.info.triton_poi_fused_cat_111 --------------------------
	.section	.nv.info.triton_poi_fused_cat_111,"",@"SHT_CUDA_INFO"
	.sectionflags	@""
	.align	4


	//----- nvinfo : EIATTR_CUDA_API_VERSION
	.align		4
        /*0000*/ 	.byte	0x04, 0x37
        /*0002*/ 	.short	(.L_9 - .L_8)
.L_8:
        /*0004*/ 	.word	0x0000007c


	//----- nvinfo : EIATTR_KPARAM_INFO
	.align		4
.L_9:
        /*0008*/ 	.byte	0x04, 0x17
        /*000a*/ 	.short	(.L_11 - .L_10)
.L_10:
        /*000c*/ 	.word	0x00000000
        /*0010*/ 	.short	0x0004
        /*0012*/ 	.short	0x0020
        /*0014*/ 	.byte	0x00, 0xf0, 0x11, 0x00


	//----- nvinfo : EIATTR_KPARAM_INFO
	.align		4
.L_11:
        /*0018*/ 	.byte	0x04, 0x17
        /*001a*/ 	.short	(.L_13 - .L_12)
.L_12:
        /*001c*/ 	.word	0x00000000
        /*0020*/ 	.short	0x0003
        /*0022*/ 	.short	0x0018
        /*0024*/ 	.byte	0x00, 0xf4, 0x21, 0x00


	//----- nvinfo : EIATTR_KPARAM_INFO
	.align		4
.L_13:
        /*0028*/ 	.byte	0x04, 0x17
        /*002a*/ 	.short	(.L_15 - .L_14)
.L_14:
        /*002c*/ 	.word	0x00000000
        /*0030*/ 	.short	0x0002
        /*0032*/ 	.short	0x0010
        /*0034*/ 	.byte	0x00, 0xf4, 0x21, 0x00


	//----- nvinfo : EIATTR_KPARAM_INFO
	.align		4
.L_15:
        /*0038*/ 	.byte	0x04, 0x17
        /*003a*/ 	.short	(.L_17 - .L_16)
.L_16:
        /*003c*/ 	.word	0x00000000
        /*0040*/ 	.short	0x0001
        /*0042*/ 	.short	0x0008
        /*0044*/ 	.byte	0x00, 0xf4, 0x21, 0x00


	//----- nvinfo : EIATTR_KPARAM_INFO
	.align		4
.L_17:
        /*0048*/ 	.byte	0x04, 0x17
        /*004a*/ 	.short	(.L_19 - .L_18)
.L_18:
        /*004c*/ 	.word	0x00000000
        /*0050*/ 	.short	0x0000
        /*0052*/ 	.short	0x0000
        /*0054*/ 	.byte	0x00, 0xf4, 0x21, 0x00


	//----- nvinfo : EIATTR_SPARSE_MMA_MASK
	.align		4
.L_19:
        /*0058*/ 	.byte	0x03, 0x50
        /*005a*/ 	.short	0x0000


	//----- nvinfo : EIATTR_MAXREG_COUNT
	.align		4
        /*005c*/ 	.byte	0x03, 0x1b
        /*005e*/ 	.short	0x00ff


	//----- nvinfo : EIATTR_EXIT_INSTR_OFFSETS
	.align		4
        /*0060*/ 	.byte	0x04, 0x1c
        /*0062*/ 	.short	(.L_21 - .L_20)


	//   ....[0]....
.L_20:
        /*0064*/ 	.word	0x000001c0


	//   ....[1]....
        /*0068*/ 	.word	0x000001e0


	//----- nvinfo : EIATTR_REQNTID
	.align		4
.L_21:
        /*006c*/ 	.byte	0x04, 0x10
        /*006e*/ 	.short	(.L_23 - .L_22)
.L_22:
        /*0070*/ 	.word	0x00000080
        /*0074*/ 	.word	0x00000001
        /*0078*/ 	.word	0x00000001


	//----- nvinfo : EIATTR_CBANK_PARAM_SIZE
	.align		4
.L_23:
        /*007c*/ 	.byte	0x03, 0x19
        /*007e*/ 	.short	0x0024


	//----- nvinfo : EIATTR_PARAM_CBANK
	.align		4
        /*0080*/ 	.byte	0x04, 0x0a
        /*0082*/ 	.short	(.L_25 - .L_24)
	.align		4
.L_24:
        /*0084*/ 	.word	index@(.nv.constant0.triton_poi_fused_cat_111)
        /*0088*/ 	.short	0x0210
        /*008a*/ 	.short	0x0024


	//----- nvinfo : EIATTR_SW_WAR
	.align		4
.L_25:
        /*008c*/ 	.byte	0x04, 0x36
        /*008e*/ 	.short	(.L_27 - .L_26)
.L_26:
        /*0090*/ 	.word	0x00000008
.L_27:


//--------------------- .nv.callgraph             --------------------------
	.section	.nv.callgraph,"",@"SHT_CUDA_CALLGRAPH"
	.align	4
	.sectionentsize	8
	.align		4
        /*0000*/ 	.word	0x00000000
	.align		4
        /*0004*/ 	.word	0xffffffff
	.align		4
        /*0008*/ 	.word	0x00000000
	.align		4
        /*000c*/ 	.word	0xfffffffe
	.align		4
        /*0010*/ 	.word	0x00000000
	.align		4
        /*0014*/ 	.word	0xfffffffd
	.align		4
        /*0018*/ 	.word	0x00000000
	.align		4
        /*001c*/ 	.word	0xfffffffc


//--------------------- .text.triton_poi_fused_cat_111 --------------------------
	.section	.text.triton_poi_fused_cat_111,"ax",@progbits
	.align	128
        .global         triton_poi_fused_cat_111
        .type           triton_poi_fused_cat_111,@function
        .size           triton_poi_fused_cat_111,(.L_x_1 - triton_poi_fused_cat_111)
        .other          triton_poi_fused_cat_111,@"STO_CUDA_ENTRY STV_DEFAULT"
triton_poi_fused_cat_111:
.text.triton_poi_fused_cat_111:
[----:B------:R-:W0:Y:S01]  /*0000*/  LDC R1, c[0x0][0x28] ;  /* 0x00000a00ff017b82 */ /* 0x000e220000000800 */
[----:B------:R-:W1:Y:S07]  /*0010*/  S2R R0, SR_TID.X ;  /* 0x0000000000007919 */ /* 0x000e6e0000002100 */
[----:B------:R-:W2:Y:S01]  /*0020*/  LDC.64 R4, c[0x0][0x210] ;  /* 0x00008400ff047b82 */ /* 0x000ea20000000a00 */
[----:B------:R-:W-:Y:S01]  /*0030*/  CS2R R2, SRZ ;  /* 0x0000000000027805 */ /* 0x000fe2000001ff00 */
[----:B------:R-:W-:Y:S01]  /*0040*/  ULDC.64 UR4, c[0x0][0x208] ;  /* 0x0000820000047ab9 */ /* 0x000fe20000000a00 */
[----:B------:R-:W3:Y:S05]  /*0050*/  S2R R13, SR_CTAID.X ;  /* 0x00000000000d7919 */ /* 0x000eea0000002500 */
[----:B------:R-:W4:Y:S08]  /*0060*/  LDC.64 R6, c[0x0][0x218] ;  /* 0x00008600ff067b82 */ /* 0x000f300000000a00 */
[----:B------:R-:W5:Y:S08]  /*0070*/  LDC.64 R8, c[0x0][0x220] ;  /* 0x00008800ff087b82 */ /* 0x000f700000000a00 */
[----:B------:R-:W4:Y:S01]  /*0080*/  LDC.64 R10, c[0x0][0x228] ;  /* 0x00008a00ff0a7b82 */ /* 0x000f220000000a00 */
[----:B-1----:R-:W-:-:S05]  /*0090*/  IMAD.SHL.U32 R0, R0, 0x2, RZ ;  /* 0x0000000200007824 */ /* 0x002fca00078e00ff */
[----:B------:R-:W-:-:S04]  /*00a0*/  LOP3.LUT R0, R0, 0xfe, RZ, 0xc0, !PT ;  /* 0x000000fe00007812 */ /* 0x000fc800078ec0ff */
[----:B---3--:R-:W-:-:S04]  /*00b0*/  LEA R13, R13, R0, 0x8 ;  /* 0x000000000d0d7211 */ /* 0x008fc800078e40ff */
[C---:B------:R-:W-:Y:S01]  /*00c0*/  ISETP.GE.AND P0, PT, R13.reuse, 0x200, PT ;  /* 0x000002000d00780c */ /* 0x040fe20003f06270 */
[----:B--2---:R-:W-:-:S12]  /*00d0*/  IMAD.WIDE R4, R13, 0x4, R4 ;  /* 0x000000040d047825 */ /* 0x004fd800078e0204 */
[----:B------:R4:W2:Y:S01]  /*00e0*/  @!P0 LDG.E.64 R2, desc[UR4][R4.64] ;  /* 0x0000000404028981 */ /* 0x0008a2000c1e1b00 */
[----:B------:R-:W-:-:S04]  /*00f0*/  SHF.R.S32.HI R0, RZ, 0x1f, R13 ;  /* 0x0000001fff007819 */ /* 0x000fc8000001140d */
[----:B------:R-:W-:-:S04]  /*0100*/  LEA.HI R0, R0, R13, RZ, 0x7 ;  /* 0x0000000d00007211 */ /* 0x000fc800078f38ff */
[----:B------:R-:W-:Y:S02]  /*0110*/  LOP3.LUT R12, R0, 0xffffff80, RZ, 0xc0, !PT ;  /* 0xffffff80000c7812 */ /* 0x000fe400078ec0ff */
[----:B------:R-:W-:-:S03]  /*0120*/  SHF.R.S32.HI R0, RZ, 0x7, R0 ;  /* 0x00000007ff007819 */ /* 0x000fc60000011400 */
[----:B------:R-:W-:-:S04]  /*0130*/  IMAD.IADD R13, R13, 0x1, -R12 ;  /* 0x000000010d0d7824 */ /* 0x000fc800078e0a0c */
[----:B------:R-:W-:-:S04]  /*0140*/  IMAD R13, R0, 0x1180, R13 ;  /* 0x00001180000d7824 */ /* 0x000fc800078e020d */
[----:B----4-:R-:W-:Y:S01]  /*0150*/  IMAD.WIDE R4, R13, 0x4, R6 ;  /* 0x000000040d047825 */ /* 0x010fe200078e0206 */
[----:B------:R-:W-:-:S05]  /*0160*/  IADD3 R15, R12, R13, RZ ;  /* 0x0000000d0c0f7210 */ /* 0x000fca0007ffe0ff */
[----:B-----5:R-:W-:-:S04]  /*0170*/  IMAD.WIDE R6, R15, 0x4, R8 ;  /* 0x000000040f067825 */ /* 0x020fc800078e0208 */
[----:B------:R-:W-:-:S04]  /*0180*/  IMAD.IADD R9, R12, 0x1, R15 ;  /* 0x000000010c097824 */ /* 0x000fc800078e020f */
[----:B0-----:R-:W-:Y:S01]  /*0190*/  IMAD.WIDE R8, R9, 0x4, R10 ;  /* 0x0000000409087825 */ /* 0x001fe200078e020a */
[----:B--2---:R0:W-:Y:S04]  /*01a0*/  @!P0 STG.E.64 desc[UR4][R4.64], R2 ;  /* 0x0000000204008986 */ /* 0x0041e8000c101b04 */
[----:B------:R0:W-:Y:S02]  /*01b0*/  @!P0 STG.E.64 desc[UR4][R6.64], R2 ;  /* 0x0000000206008986 */ /* 0x0001e4000c101b04 */
[----:B0-----:R-:W-:Y:S05]  /*01c0*/  @P0 EXIT ;  /* 0x000000000000094d */ /* 0x001fea0003800000 */
[----:B------:R-:W-:Y:S01]  /*01d0*/  STG.E.64 desc[UR4][R8.64], R2 ;  /* 0x0000000208007986 */ /* 0x000fe2000c101b04 */
[----:B------:R-:W-:Y:S05]  /*01e0*/  EXIT ;  /* 0x000000000000794d */ /* 0x000fea0003800000 */
.L_x_0:
[----:B------:R-:W-:-:S00]  /*01f0*/  BRA `(.L_x_0) ;  /* 0xfffffffc00fc7947 */ /* 0x000fc0000383ffff */
[----:B------:R-:W-:-:S00]  /*0200*/  NOP ;  /* 0x0000000000007918 */ /* 0x000fc00000000000 */
[----:B------:R-:W-:-:S00]  /*0210*/  NOP ;  /* 0x0000000000007918 */ /* 0x000fc00000000000 */
[----:B------:R-:W-:-:S00]  /*0220*/  NOP ;  /* 0x0000000000007918 */ /* 0x000fc00000000000 */
[----:B------:R-:W-:-:S00]  /*0230*/  NOP ;  /* 0x0000000000007918 */ /* 0x000fc00000000000 */
[----:B------:R-:W-:-:S00]  /*0240*/  NOP ;  /* 0x0000000000007918 */ /* 0x000fc00000000000 */
[----:B------:R-:W-:-:S00]  /*0250*/  NOP ;  /* 0x0000000000007918 */ /* 0x000fc00000000000 */
[----:B------:R-:W-:-:S00]  /*0260*/  NOP ;  /* 0x0000000000007918 */ /* 0x000fc00000000000 */
[----:B------:R-:W-:-:S00]  /*0270*/  NOP ;  /* 0x0000000000007918 */ /* 0x000fc00000000000 */
.L_x_1:


//--------------------- .nv.constant0.triton_poi_fused_cat_111 --------------------------
	.section	.nv.constant0.triton_poi_fused_cat_111,"a",@progbits
	.sectionflags	@""
	.align	4
.nv.constant0.triton_poi_fused_cat_111:
	.zero		564
